//
// Generated by NVIDIA NVVM Compiler
//
// Compiler Build ID: CL-36424714
// Cuda compilation tools, release 13.0, V13.0.88
// Based on NVVM 20.0.0
//

.version 9.0
.target sm_100
.address_size 64

	// .globl	_Z9matVecMulPfS_S_mm

.visible .entry _Z9matVecMulPfS_S_mm(
	.param .u64 .ptr .align 1 _Z9matVecMulPfS_S_mm_param_0,
	.param .u64 .ptr .align 1 _Z9matVecMulPfS_S_mm_param_1,
	.param .u64 .ptr .align 1 _Z9matVecMulPfS_S_mm_param_2,
	.param .u64 _Z9matVecMulPfS_S_mm_param_3,
	.param .u64 _Z9matVecMulPfS_S_mm_param_4
)
{
	.reg .pred 	%p<11>;
	.reg .b32 	%r<5>;
	.reg .b32 	%f<112>;
	.reg .b64 	%rd<63>;

	ld.param.u64 	%rd32, [_Z9matVecMulPfS_S_mm_param_0];
	ld.param.u64 	%rd33, [_Z9matVecMulPfS_S_mm_param_1];
	ld.param.u64 	%rd30, [_Z9matVecMulPfS_S_mm_param_2];
	ld.param.u64 	%rd34, [_Z9matVecMulPfS_S_mm_param_3];
	ld.param.u64 	%rd31, [_Z9matVecMulPfS_S_mm_param_4];
	cvta.to.global.u64 	%rd1, %rd33;
	cvta.to.global.u64 	%rd2, %rd32;
	mov.u32 	%r1, %ctaid.x;
	mov.u32 	%r2, %ntid.x;
	mov.u32 	%r3, %tid.x;
	mad.lo.s32 	%r4, %r1, %r2, %r3;
	cvt.u64.u32 	%rd3, %r4;
	setp.le.u64 	%p1, %rd34, %rd3;
	@%p1 bra 	$L__BB0_15;
	setp.eq.s64 	%p2, %rd31, 0;
	mov.f32 	%f111, 0f00000000;
	@%p2 bra 	$L__BB0_14;
	mul.lo.s64 	%rd4, %rd31, %rd3;
	and.b64  	%rd5, %rd31, 15;
	setp.lt.u64 	%p3, %rd31, 16;
	mov.f32 	%f111, 0f00000000;
	mov.b64 	%rd58, 0;
	@%p3 bra 	$L__BB0_5;
	and.b64  	%rd58, %rd31, -16;
	shl.b64 	%rd36, %rd4, 2;
	add.s64 	%rd37, %rd36, %rd2;
	add.s64 	%rd55, %rd37, 32;
	add.s64 	%rd54, %rd1, 32;
	mov.f32 	%f111, 0f00000000;
	mov.u64 	%rd56, %rd58;
$L__BB0_4:
	.pragma "nounroll";
	ld.global.f32 	%f18, [%rd55+-32];
	ld.global.f32 	%f19, [%rd54+-32];
	fma.rn.f32 	%f20, %f18, %f19, %f111;
	ld.global.f32 	%f21, [%rd55+-28];
	ld.global.f32 	%f22, [%rd54+-28];
	fma.rn.f32 	%f23, %f21, %f22, %f20;
	ld.global.f32 	%f24, [%rd55+-24];
	ld.global.f32 	%f25, [%rd54+-24];
	fma.rn.f32 	%f26, %f24, %f25, %f23;
	ld.global.f32 	%f27, [%rd55+-20];
	ld.global.f32 	%f28, [%rd54+-20];
	fma.rn.f32 	%f29, %f27, %f28, %f26;
	ld.global.f32 	%f30, [%rd55+-16];
	ld.global.f32 	%f31, [%rd54+-16];
	fma.rn.f32 	%f32, %f30, %f31, %f29;
	ld.global.f32 	%f33, [%rd55+-12];
	ld.global.f32 	%f34, [%rd54+-12];
	fma.rn.f32 	%f35, %f33, %f34, %f32;
	ld.global.f32 	%f36, [%rd55+-8];
	ld.global.f32 	%f37, [%rd54+-8];
	fma.rn.f32 	%f38, %f36, %f37, %f35;
	ld.global.f32 	%f39, [%rd55+-4];
	ld.global.f32 	%f40, [%rd54+-4];
	fma.rn.f32 	%f41, %f39, %f40, %f38;
	ld.global.f32 	%f42, [%rd55];
	ld.global.f32 	%f43, [%rd54];
	fma.rn.f32 	%f44, %f42, %f43, %f41;
	ld.global.f32 	%f45, [%rd55+4];
	ld.global.f32 	%f46, [%rd54+4];
	fma.rn.f32 	%f47, %f45, %f46, %f44;
	ld.global.f32 	%f48, [%rd55+8];
	ld.global.f32 	%f49, [%rd54+8];
	fma.rn.f32 	%f50, %f48, %f49, %f47;
	ld.global.f32 	%f51, [%rd55+12];
	ld.global.f32 	%f52, [%rd54+12];
	fma.rn.f32 	%f53, %f51, %f52, %f50;
	ld.global.f32 	%f54, [%rd55+16];
	ld.global.f32 	%f55, [%rd54+16];
	fma.rn.f32 	%f56, %f54, %f55, %f53;
	ld.global.f32 	%f57, [%rd55+20];
	ld.global.f32 	%f58, [%rd54+20];
	fma.rn.f32 	%f59, %f57, %f58, %f56;
	ld.global.f32 	%f60, [%rd55+24];
	ld.global.f32 	%f61, [%rd54+24];
	fma.rn.f32 	%f62, %f60, %f61, %f59;
	ld.global.f32 	%f63, [%rd55+28];
	ld.global.f32 	%f64, [%rd54+28];
	fma.rn.f32 	%f111, %f63, %f64, %f62;
	add.s64 	%rd56, %rd56, -16;
	add.s64 	%rd55, %rd55, 64;
	add.s64 	%rd54, %rd54, 64;
	setp.ne.s64 	%p4, %rd56, 0;
	@%p4 bra 	$L__BB0_4;
$L__BB0_5:
	setp.eq.s64 	%p5, %rd5, 0;
	@%p5 bra 	$L__BB0_14;
	and.b64  	%rd16, %rd31, 7;
	setp.lt.u64 	%p6, %rd5, 8;
	@%p6 bra 	$L__BB0_8;
	add.s64 	%rd38, %rd58, %rd4;
	shl.b64 	%rd39, %rd38, 2;
	add.s64 	%rd40, %rd2, %rd39;
	ld.global.f32 	%f66, [%rd40];
	shl.b64 	%rd41, %rd58, 2;
	add.s64 	%rd42, %rd1, %rd41;
	ld.global.f32 	%f67, [%rd42];
	fma.rn.f32 	%f68, %f66, %f67, %f111;
	ld.global.f32 	%f69, [%rd40+4];
	ld.global.f32 	%f70, [%rd42+4];
	fma.rn.f32 	%f71, %f69, %f70, %f68;
	ld.global.f32 	%f72, [%rd40+8];
	ld.global.f32 	%f73, [%rd42+8];
	fma.rn.f32 	%f74, %f72, %f73, %f71;
	ld.global.f32 	%f75, [%rd40+12];
	ld.global.f32 	%f76, [%rd42+12];
	fma.rn.f32 	%f77, %f75, %f76, %f74;
	ld.global.f32 	%f78, [%rd40+16];
	ld.global.f32 	%f79, [%rd42+16];
	fma.rn.f32 	%f80, %f78, %f79, %f77;
	ld.global.f32 	%f81, [%rd40+20];
	ld.global.f32 	%f82, [%rd42+20];
	fma.rn.f32 	%f83, %f81, %f82, %f80;
	ld.global.f32 	%f84, [%rd40+24];
	ld.global.f32 	%f85, [%rd42+24];
	fma.rn.f32 	%f86, %f84, %f85, %f83;
	ld.global.f32 	%f87, [%rd40+28];
	ld.global.f32 	%f88, [%rd42+28];
	fma.rn.f32 	%f111, %f87, %f88, %f86;
	add.s64 	%rd58, %rd58, 8;
$L__BB0_8:
	setp.eq.s64 	%p7, %rd16, 0;
	@%p7 bra 	$L__BB0_14;
	and.b64  	%rd60, %rd31, 3;
	setp.lt.u64 	%p8, %rd16, 4;
	@%p8 bra 	$L__BB0_11;
	add.s64 	%rd43, %rd58, %rd4;
	shl.b64 	%rd44, %rd43, 2;
	add.s64 	%rd45, %rd2, %rd44;
	ld.global.f32 	%f90, [%rd45];
	shl.b64 	%rd46, %rd58, 2;
	add.s64 	%rd47, %rd1, %rd46;
	ld.global.f32 	%f91, [%rd47];
	fma.rn.f32 	%f92, %f90, %f91, %f111;
	ld.global.f32 	%f93, [%rd45+4];
	ld.global.f32 	%f94, [%rd47+4];
	fma.rn.f32 	%f95, %f93, %f94, %f92;
	ld.global.f32 	%f96, [%rd45+8];
	ld.global.f32 	%f97, [%rd47+8];
	fma.rn.f32 	%f98, %f96, %f97, %f95;
	ld.global.f32 	%f99, [%rd45+12];
	ld.global.f32 	%f100, [%rd47+12];
	fma.rn.f32 	%f111, %f99, %f100, %f98;
	add.s64 	%rd58, %rd58, 4;
$L__BB0_11:
	setp.eq.s64 	%p9, %rd60, 0;
	@%p9 bra 	$L__BB0_14;
	shl.b64 	%rd48, %rd58, 2;
	add.s64 	%rd62, %rd1, %rd48;
	add.s64 	%rd49, %rd58, %rd4;
	shl.b64 	%rd50, %rd49, 2;
	add.s64 	%rd61, %rd2, %rd50;
$L__BB0_13:
	.pragma "nounroll";
	ld.global.f32 	%f101, [%rd61];
	ld.global.f32 	%f102, [%rd62];
	fma.rn.f32 	%f111, %f101, %f102, %f111;
	add.s64 	%rd62, %rd62, 4;
	add.s64 	%rd61, %rd61, 4;
	add.s64 	%rd60, %rd60, -1;
	setp.ne.s64 	%p10, %rd60, 0;
	@%p10 bra 	$L__BB0_13;
$L__BB0_14:
	cvta.to.global.u64 	%rd51, %rd30;
	shl.b64 	%rd52, %rd3, 2;
	add.s64 	%rd53, %rd51, %rd52;
	st.global.f32 	[%rd53], %f111;
$L__BB0_15:
	ret;

}


// ===== COMPILED SASS (sm_100) =====

	.target	sm_100

	.elftype	@"ET_EXEC"


//--------------------- .note.nv.tkinfo           --------------------------
	.section	.note.nv.tkinfo,"",@"SHT_NOTE"
	.sectionflags	@"SHF_NOTE_NV_TKINFO"
	.tkinfo
        /*0018*/ 	.word	0x00000002
        /*0030*/ 	.string	""
        /*0030*/ 	.string	"ptxas"
        /*0030*/ 	.string	"Cuda compilation tools, release 13.0, V13.0.88"
        /*0030*/ 	.string	"Build cuda_13.0.r13.0/compiler.36424714_0"
        /*0030*/ 	.string	"-arch sm_100 -m 64 "



//--------------------- .note.nv.cuinfo           --------------------------
	.section	.note.nv.cuinfo,"",@"SHT_NOTE"
	.sectionflags	@"SHF_NOTE_NV_CUINFO"
        /*0018*/ 	.short	0x0002
        /*001a*/ 	.short	0x0064
        /*001c*/ 	.short	0x0082
	.zero		2


//--------------------- .nv.info                  --------------------------
	.section	.nv.info,"",@"SHT_CUDA_INFO"
	.align	4


	//----- nvinfo : EIATTR_REGCOUNT
	.align		4
        /*0000*/ 	.byte	0x04, 0x2f
        /*0002*/ 	.short	(.L_1 - .L_0)
	.align		4
.L_0:
        /*0004*/ 	.word	index@(_Z9matVecMulPfS_S_mm)
        /*0008*/ 	.word	0x00000020


	//----- nvinfo : EIATTR_FRAME_SIZE
	.align		4
.L_1:
        /*000c*/ 	.byte	0x04, 0x11
        /*000e*/ 	.short	(.L_3 - .L_2)
	.align		4
.L_2:
        /*0010*/ 	.word	index@(_Z9matVecMulPfS_S_mm)
        /*0014*/ 	.word	0x00000000


	//----- nvinfo : EIATTR_MIN_STACK_SIZE
	.align		4
.L_3:
        /*0018*/ 	.byte	0x04, 0x12
        /*001a*/ 	.short	(.L_5 - .L_4)
	.align		4
.L_4:
        /*001c*/ 	.word	index@(_Z9matVecMulPfS_S_mm)
        /*0020*/ 	.word	0x00000000
.L_5:


//--------------------- .nv.compat                --------------------------
	.section	.nv.compat,"",@"SHT_CUDA_COMPAT_INFO"
	.align	4
        /*0000*/ 	.byte	0x02, 0x09, 0x00, 0x00, 0x02, 0x02, 0x01, 0x00, 0x02, 0x05, 0x05, 0x00, 0x03, 0x07, 0x01, 0x01
        /*0010*/ 	.byte	0x02, 0x03, 0x00, 0x00, 0x02, 0x06, 0x01, 0x00, 0x04, 0x0b, 0x08, 0x00, 0x09, 0x00, 0x00, 0x00
        /*0020*/ 	.byte	0x00, 0x00, 0x00, 0x00


//--------------------- .nv.info._Z9matVecMulPfS_S_mm --------------------------
	.section	.nv.info._Z9matVecMulPfS_S_mm,"",@"SHT_CUDA_INFO"
	.sectionflags	@""
	.align	4


	//----- nvinfo : EIATTR_CUDA_API_VERSION
	.align		4
        /*0000*/ 	.byte	0x04, 0x37
        /*0002*/ 	.short	(.L_7 - .L_6)
.L_6:
        /*0004*/ 	.word	0x00000082


	//----- nvinfo : EIATTR_KPARAM_INFO
	.align		4
.L_7:
        /*0008*/ 	.byte	0x04, 0x17
        /*000a*/ 	.short	(.L_9 - .L_8)
.L_8:
        /*000c*/ 	.word	0x00000000
        /*0010*/ 	.short	0x0004
        /*0012*/ 	.short	0x0020
        /*0014*/ 	.byte	0x00, 0xf0, 0x21, 0x00


	//----- nvinfo : EIATTR_KPARAM_INFO
	.align		4
.L_9:
        /*0018*/ 	.byte	0x04, 0x17
        /*001a*/ 	.short	(.L_11 - .L_10)
.L_10:
        /*001c*/ 	.word	0x00000000
        /*0020*/ 	.short	0x0003
        /*0022*/ 	.short	0x0018
        /*0024*/ 	.byte	0x00, 0xf0, 0x21, 0x00


	//----- nvinfo : EIATTR_KPARAM_INFO
	.align		4
.L_11:
        /*0028*/ 	.byte	0x04, 0x17
        /*002a*/ 	.short	(.L_13 - .L_12)
.L_12:
        /*002c*/ 	.word	0x00000000
        /*0030*/ 	.short	0x0002
        /*0032*/ 	.short	0x0010
        /*0034*/ 	.byte	0x00, 0xf5, 0x21, 0x00


	//----- nvinfo : EIATTR_KPARAM_INFO
	.align		4
.L_13:
        /*0038*/ 	.byte	0x04, 0x17
        /*003a*/ 	.short	(.L_15 - .L_14)
.L_14:
        /*003c*/ 	.word	0x00000000
        /*0040*/ 	.short	0x0001
        /*0042*/ 	.short	0x0008
        /*0044*/ 	.byte	0x00, 0xf5, 0x21, 0x00


	//----- nvinfo : EIATTR_KPARAM_INFO
	.align		4
.L_15:
        /*0048*/ 	.byte	0x04, 0x17
        /*004a*/ 	.short	(.L_17 - .L_16)
.L_16:
        /*004c*/ 	.word	0x00000000
        /*0050*/ 	.short	0x0000
        /*0052*/ 	.short	0x0000
        /*0054*/ 	.byte	0x00, 0xf5, 0x21, 0x00


	//----- nvinfo : EIATTR_SPARSE_MMA_MASK
	.align		4
.L_17:
        /*0058*/ 	.byte	0x03, 0x50
        /*005a*/ 	.short	0x0000


	//----- nvinfo : EIATTR_MAXREG_COUNT
	.align		4
        /*005c*/ 	.byte	0x03, 0x1b
        /*005e*/ 	.short	0x00ff


	//----- nvinfo : EIATTR_MERCURY_ISA_VERSION
	.align		4
        /*0060*/ 	.byte	0x03, 0x5f
        /*0062*/ 	.short	0x0101


	//----- nvinfo : EIATTR_VRC_CTA_INIT_COUNT
	.align		4
        /*0064*/ 	.byte	0x02, 0x4a
	.zero		1
	.zero		1


	//----- nvinfo : EIATTR_EXIT_INSTR_OFFSETS
	.align		4
        /*0068*/ 	.byte	0x04, 0x1c
        /*006a*/ 	.short	(.L_19 - .L_18)


	//   ....[0]....
.L_18:
        /*006c*/ 	.word	0x00000080


	//   ....[1]....
        /*0070*/ 	.word	0x00000c60


	//----- nvinfo : EIATTR_CBANK_PARAM_SIZE
	.align		4
.L_19:
        /*0074*/ 	.byte	0x03, 0x19
        /*0076*/ 	.short	0x0028


	//----- nvinfo : EIATTR_PARAM_CBANK
	.align		4
        /*0078*/ 	.byte	0x04, 0x0a
        /*007a*/ 	.short	(.L_21 - .L_20)
	.align		4
.L_20:
        /*007c*/ 	.word	index@(.nv.constant0._Z9matVecMulPfS_S_mm)
        /*0080*/ 	.short	0x0380
        /*0082*/ 	.short	0x0028


	//----- nvinfo : EIATTR_SW_WAR
	.align		4
.L_21:
        /*0084*/ 	.byte	0x04, 0x36
        /*0086*/ 	.short	(.L_23 - .L_22)
.L_22:
        /*0088*/ 	.word	0x00000008
.L_23:


//--------------------- .nv.callgraph             --------------------------
	.section	.nv.callgraph,"",@"SHT_CUDA_CALLGRAPH"
	.align	4
	.sectionentsize	8
	.align		4
        /*0000*/ 	.word	0x00000000
	.align		4
        /*0004*/ 	.word	0xffffffff
	.align		4
        /*0008*/ 	.word	0x00000000
	.align		4
        /*000c*/ 	.word	0xfffffffe
	.align		4
        /*0010*/ 	.word	0x00000000
	.align		4
        /*0014*/ 	.word	0xfffffffd
	.align		4
        /*0018*/ 	.word	0x00000000
	.align		4
        /*001c*/ 	.word	0xfffffffc


//--------------------- .text._Z9matVecMulPfS_S_mm --------------------------
	.section	.text._Z9matVecMulPfS_S_mm,"ax",@progbits
	.align	128
        .global         _Z9matVecMulPfS_S_mm
        .type           _Z9matVecMulPfS_S_mm,@function
        .size           _Z9matVecMulPfS_S_mm,(.L_x_7 - _Z9matVecMulPfS_S_mm)
        .other          _Z9matVecMulPfS_S_mm,@"STO_CUDA_ENTRY STV_DEFAULT"
_Z9matVecMulPfS_S_mm:
.text._Z9matVecMulPfS_S_mm:
[----:B------:R-:W-:Y:S01]  /*0000*/  LDC R1, c[0x0][0x37c] ;  /* 0x0000df00ff017b82 */ /* 0x000fe20000000800 */
[----:B------:R-:W0:Y:S07]  /*0010*/  S2R R0, SR_TID.X ;  /* 0x0000000000007919 */ /* 0x000e2e0000002100 */
[----:B------:R-:W0:Y:S01]  /*0020*/  S2UR UR4, SR_CTAID.X ;  /* 0x00000000000479c3 */ /* 0x000e220000002500 */
[----:B------:R-:W1:Y:S07]  /*0030*/  LDCU.64 UR6, c[0x0][0x398] ;  /* 0x00007300ff0677ac */ /* 0x000e6e0008000a00 */
[----:B------:R-:W0:Y:S02]  /*0040*/  LDC R9, c[0x0][0x360] ;  /* 0x0000d800ff097b82 */ /* 0x000e240000000800 */
[----:B0-----:R-:W-:-:S05]  /*0050*/  IMAD R9, R9, UR4, R0 ;  /* 0x0000000409097c24 */ /* 0x001fca000f8e0200 */
[----:B-1----:R-:W-:-:S04]  /*0060*/  ISETP.GE.U32.AND P0, PT, R9, UR6, PT ;  /* 0x0000000609007c0c */ /* 0x002fc8000bf06070 */
[----:B------:R-:W-:-:S13]  /*0070*/  ISETP.GE.U32.AND.EX P0, PT, RZ, UR7, PT, P0 ;  /* 0x00000007ff007c0c */ /* 0x000fda000bf06100 */
[----:B------:R-:W-:Y:S05]  /*0080*/  @P0 EXIT ;  /* 0x000000000000094d */ /* 0x000fea0003800000 */
[----:B------:R-:W0:Y:S01]  /*0090*/  LDCU.64 UR8, c[0x0][0x3a0] ;  /* 0x00007400ff0877ac */ /* 0x000e220008000a00 */
[----:B------:R-:W-:Y:S01]  /*00a0*/  HFMA2 R12, -RZ, RZ, 0, 0 ;  /* 0x00000000ff0c7431 */ /* 0x000fe200000001ff */
[----:B------:R-:W1:Y:S01]  /*00b0*/  LDCU.64 UR10, c[0x0][0x358] ;  /* 0x00006b00ff0a77ac */ /* 0x000e620008000a00 */
[----:B0-----:R-:W-:-:S04]  /*00c0*/  UISETP.NE.U32.AND UP0, UPT, UR8, URZ, UPT ;  /* 0x000000ff0800728c */ /* 0x001fc8000bf05070 */
[----:B------:R-:W-:-:S09]  /*00d0*/  UISETP.NE.AND.EX UP0, UPT, UR9, URZ, UPT, UP0 ;  /* 0x000000ff0900728c */ /* 0x000fd2000bf05300 */
[----:B-1----:R-:W-:Y:S05]  /*00e0*/  BRA.U !UP0, `(.L_x_0) ;  /* 0x0000000908cc7547 */ /* 0x002fea000b800000 */
[----:B------:R-:W-:Y:S02]  /*00f0*/  UISETP.GE.U32.AND UP1, UPT, UR8, 0x10, UPT ;  /* 0x000000100800788c */ /* 0x000fe4000bf26070 */
[C---:B------:R-:W-:Y:S01]  /*0100*/  IMAD.WIDE.U32 R4, R9.reuse, UR8, RZ ;  /* 0x0000000809047c25 */ /* 0x040fe2000f8e00ff */
[----:B------:R-:W-:Y:S01]  /*0110*/  ULOP3.LUT UR12, UR8, 0xf, URZ, 0xc0, !UPT ;  /* 0x0000000f080c7892 */ /* 0x000fe2000f8ec0ff */
[----:B------:R-:W-:Y:S01]  /*0120*/  MOV R12, RZ ;  /* 0x000000ff000c7202 */ /* 0x000fe20000000f00 */
[----:B------:R-:W-:Y:S02]  /*0130*/  UISETP.GE.U32.AND.EX UP1, UPT, UR9, URZ, UPT, UP1 ;  /* 0x000000ff0900728c */ /* 0x000fe4000bf26110 */
[----:B------:R-:W-:Y:S01]  /*0140*/  IMAD R11, R9, UR9, R5 ;  /* 0x00000009090b7c24 */ /* 0x000fe2000f8e0205 */
[----:B------:R-:W-:Y:S01]  /*0150*/  UISETP.NE.U32.AND UP0, UPT, UR12, URZ, UPT ;  /* 0x000000ff0c00728c */ /* 0x000fe2000bf05070 */
[----:B------:R-:W-:Y:S01]  /*0160*/  UMOV UR5, URZ ;  /* 0x000000ff00057c82 */ /* 0x000fe20008000000 */
[----:B------:R-:W-:-:S02]  /*0170*/  UMOV UR6, URZ ;  /* 0x000000ff00067c82 */ /* 0x000fc40008000000 */
[----:B------:R-:W-:Y:S02]  /*0180*/  UISETP.NE.AND.EX UP0, UPT, URZ, URZ, UPT, UP0 ;  /* 0x000000ffff00728c */ /* 0x000fe4000bf05300 */
[----:B------:R-:W-:Y:S09]  /*0190*/  BRA.U !UP1, `(.L_x_1) ;  /* 0x00000005091c7547 */ /* 0x000ff2000b800000 */
[----:B------:R-:W0:Y:S01]  /*01a0*/  LDCU.128 UR16, c[0x0][0x380] ;  /* 0x00007000ff1077ac */ /* 0x000e220008000c00 */
[----:B------:R-:W-:Y:S01]  /*01b0*/  HFMA2 R12, -RZ, RZ, 0, 0 ;  /* 0x00000000ff0c7431 */ /* 0x000fe200000001ff */
[----:B------:R-:W1:Y:S01]  /*01c0*/  LDCU UR6, c[0x0][0x3a4] ;  /* 0x00007480ff0677ac */ /* 0x000e620008000800 */
[----:B------:R-:W-:Y:S01]  /*01d0*/  ULOP3.LUT UR5, UR8, 0xfffffff0, URZ, 0xc0, !UPT ;  /* 0xfffffff008057892 */ /* 0x000fe2000f8ec0ff */
[----:B0-----:R-:W-:Y:S01]  /*01e0*/  LEA R2, P0, R4, UR16, 0x2 ;  /* 0x0000001004027c11 */ /* 0x001fe2000f8010ff */
[----:B------:R-:W-:-:S03]  /*01f0*/  UIADD3 UR4, UP1, UPT, UR18, 0x20, URZ ;  /* 0x0000002012047890 */ /* 0x000fc6000ff3e0ff */
[----:B------:R-:W-:Y:S01]  /*0200*/  IADD3 R2, P1, PT, R2, 0x20, RZ ;  /* 0x0000002002027810 */ /* 0x000fe20007f3e0ff */
[----:B------:R-:W-:Y:S01]  /*0210*/  UIADD3.X UR7, UPT, UPT, URZ, UR19, URZ, UP1, !UPT ;  /* 0x00000013ff077290 */ /* 0x000fe20008ffe4ff */
[----:B------:R-:W-:Y:S02]  /*0220*/  LEA.HI.X R3, R4, UR17, R11, 0x2, P0 ;  /* 0x0000001104037c11 */ /* 0x000fe400080f140b */
[----:B------:R-:W-:Y:S01]  /*0230*/  MOV R6, UR4 ;  /* 0x0000000400067c02 */ /* 0x000fe20008000f00 */
[----:B------:R-:W-:Y:S02]  /*0240*/  UMOV UR4, UR5 ;  /* 0x0000000500047c82 */ /* 0x000fe40008000000 */
[----:B------:R-:W-:Y:S01]  /*0250*/  IMAD.X R3, RZ, RZ, R3, P1 ;  /* 0x000000ffff037224 */ /* 0x000fe200008e0603 */
[----:B------:R-:W-:Y:S01]  /*0260*/  MOV R7, UR7 ;  /* 0x0000000700077c02 */ /* 0x000fe20008000f00 */
[----:B-1----:R-:W-:-:S06]  /*0270*/  UMOV UR7, UR6 ;  /* 0x0000000600077c82 */ /* 0x002fcc0008000000 */
.L_x_2:
[----:B------:R-:W2:Y:S04]  /*0280*/  LDG.E R19, desc[UR10][R2.64+-0x20] ;  /* 0xffffe00a02137981 */ /* 0x000ea8000c1e1900 */
[----:B------:R-:W2:Y:S04]  /*0290*/  LDG.E R14, desc[UR10][R6.64+-0x20] ;  /* 0xffffe00a060e7981 */ /* 0x000ea8000c1e1900 */
[----:B------:R-:W3:Y:S04]  /*02a0*/  LDG.E R21, desc[UR10][R2.64+-0x1c] ;  /* 0xffffe40a02157981 */ /* 0x000ee8000c1e1900 */
[----:B------:R-:W3:Y:S04]  /*02b0*/  LDG.E R22, desc[UR10][R6.64+-0x1c] ;  /* 0xffffe40a06167981 */ /* 0x000ee8000c1e1900 */
[----:B------:R-:W4:Y:S04]  /*02c0*/  LDG.E R16, desc[UR10][R2.64+-0x18] ;  /* 0xffffe80a02107981 */ /* 0x000f28000c1e1900 */
[----:B------:R-:W4:Y:S04]  /*02d0*/  LDG.E R23, desc[UR10][R6.64+-0x18] ;  /* 0xffffe80a06177981 */ /* 0x000f28000c1e1900 */
[----:B------:R-:W5:Y:S04]  /*02e0*/  LDG.E R25, desc[UR10][R2.64+-0x14] ;  /* 0xffffec0a02197981 */ /* 0x000f68000c1e1900 */
        /* <DEDUP_REMOVED lines=8> */
[----:B------:R-:W5:Y:S01]  /*0370*/  LDG.E R17, desc[UR10][R6.64+-0x4] ;  /* 0xfffffc0a06117981 */ /* 0x000f62000c1e1900 */
[----:B--2---:R-:W-:-:S03]  /*0380*/  FFMA R14, R19, R14, R12 ;  /* 0x0000000e130e7223 */ /* 0x004fc6000000000c */
[----:B------:R-:W2:Y:S04]  /*0390*/  LDG.E R12, desc[UR10][R2.64] ;  /* 0x0000000a020c7981 */ /* 0x000ea8000c1e1900 */
[----:B------:R-:W2:Y:S01]  /*03a0*/  LDG.E R19, desc[UR10][R6.64] ;  /* 0x0000000a06137981 */ /* 0x000ea2000c1e1900 */
[----:B---3--:R-:W-:-:S03]  /*03b0*/  FFMA R29, R21, R22, R14 ;  /* 0x00000016151d7223 */ /* 0x008fc6000000000e */
[----:B------:R-:W3:Y:S04]  /*03c0*/  LDG.E R14, desc[UR10][R2.64+0x4] ;  /* 0x0000040a020e7981 */ /* 0x000ee8000c1e1900 */
[----:B------:R-:W3:Y:S01]  /*03d0*/  LDG.E R21, desc[UR10][R6.64+0x4] ;  /* 0x0000040a06157981 */ /* 0x000ee2000c1e1900 */
[----:B----4-:R-:W-:-:S03]  /*03e0*/  FFMA R22, R16, R23, R29 ;  /* 0x0000001710167223 */ /* 0x010fc6000000001d */
[----:B------:R-:W4:Y:S04]  /*03f0*/  LDG.E R16, desc[UR10][R2.64+0x8] ;  /* 0x0000080a02107981 */ /* 0x000f28000c1e1900 */
[----:B------:R-:W4:Y:S01]  /*0400*/  LDG.E R23, desc[UR10][R6.64+0x8] ;  /* 0x0000080a06177981 */ /* 0x000f22000c1e1900 */
[----:B-----5:R-:W-:-:S03]  /*0410*/  FFMA R29, R25, R18, R22 ;  /* 0x00000012191d7223 */ /* 0x020fc60000000016 */
[----:B------:R-:W5:Y:S04]  /*0420*/  LDG.E R18, desc[UR10][R2.64+0xc] ;  /* 0x00000c0a02127981 */ /* 0x000f68000c1e1900 */
[----:B------:R-:W5:Y:S01]  /*0430*/  LDG.E R25, desc[UR10][R6.64+0xc] ;  /* 0x00000c0a06197981 */ /* 0x000f62000c1e1900 */
[----:B------:R-:W-:-:S03]  /*0440*/  FFMA R29, R20, R27, R29 ;  /* 0x0000001b141d7223 */ /* 0x000fc6000000001d */
        /* <DEDUP_REMOVED lines=9> */
[----:B------:R0:W5:Y:S04]  /*04e0*/  LDG.E R10, desc[UR10][R2.64+0x1c] ;  /* 0x00001c0a020a7981 */ /* 0x000168000c1e1900 */
[----:B------:R1:W5:Y:S01]  /*04f0*/  LDG.E R17, desc[UR10][R6.64+0x1c] ;  /* 0x00001c0a06117981 */ /* 0x000362000c1e1900 */
[----:B------:R-:W-:-:S04]  /*0500*/  UIADD3 UR4, UP1, UPT, UR4, -0x10, URZ ;  /* 0xfffffff004047890 */ /* 0x000fc8000ff3e0ff */
[----:B------:R-:W-:Y:S01]  /*0510*/  UIADD3.X UR7, UPT, UPT, UR7, -0x1, URZ, UP1, !UPT ;  /* 0xffffffff07077890 */ /* 0x000fe20008ffe4ff */
[----:B0-----:R-:W-:Y:S01]  /*0520*/  IADD3 R2, P0, PT, R2, 0x40, RZ ;  /* 0x0000004002027810 */ /* 0x001fe20007f1e0ff */
[----:B------:R-:W-:Y:S01]  /*0530*/  UISETP.NE.U32.AND UP1, UPT, UR4, URZ, UPT ;  /* 0x000000ff0400728c */ /* 0x000fe2000bf25070 */
[----:B-1----:R-:W-:-:S03]  /*0540*/  IADD3 R6, P1, PT, R6, 0x40, RZ ;  /* 0x0000004006067810 */ /* 0x002fc60007f3e0ff */
[----:B------:R-:W-:Y:S01]  /*0550*/  UISETP.NE.AND.EX UP1, UPT, UR7, URZ, UPT, UP1 ;  /* 0x000000ff0700728c */ /* 0x000fe2000bf25310 */
[----:B------:R-:W-:Y:S02]  /*0560*/  IADD3.X R3, PT, PT, RZ, R3, RZ, P0, !PT ;  /* 0x00000003ff037210 */ /* 0x000fe400007fe4ff */
[----:B------:R-:W-:Y:S01]  /*0570*/  IADD3.X R7, PT, PT, RZ, R7, RZ, P1, !PT ;  /* 0x00000007ff077210 */ /* 0x000fe20000ffe4ff */
[----:B--2---:R-:W-:-:S04]  /*0580*/  FFMA R19, R12, R19, R29 ;  /* 0x000000130c137223 */ /* 0x004fc8000000001d */
[----:B---3--:R-:W-:-:S04]  /*0590*/  FFMA R19, R14, R21, R19 ;  /* 0x000000150e137223 */ /* 0x008fc80000000013 */
[----:B----4-:R-:W-:-:S04]  /*05a0*/  FFMA R19, R16, R23, R19 ;  /* 0x0000001710137223 */ /* 0x010fc80000000013 */
[----:B-----5:R-:W-:-:S04]  /*05b0*/  FFMA R19, R18, R25, R19 ;  /* 0x0000001912137223 */ /* 0x020fc80000000013 */
[----:B------:R-:W-:-:S04]  /*05c0*/  FFMA R19, R20, R27, R19 ;  /* 0x0000001b14137223 */ /* 0x000fc80000000013 */
[----:B------:R-:W-:-:S04]  /*05d0*/  FFMA R0, R0, R13, R19 ;  /* 0x0000000d00007223 */ /* 0x000fc80000000013 */
[----:B------:R-:W-:-:S04]  /*05e0*/  FFMA R15, R15, R8, R0 ;  /* 0x000000080f0f7223 */ /* 0x000fc80000000000 */
[----:B------:R-:W-:Y:S01]  /*05f0*/  FFMA R12, R10, R17, R15 ;  /* 0x000000110a0c7223 */ /* 0x000fe2000000000f */
[----:B------:R-:W-:Y:S06]  /*0600*/  BRA.U UP1, `(.L_x_2) ;  /* 0xfffffffd011c7547 */ /* 0x000fec000b83ffff */
.L_x_1:
[----:B------:R-:W-:Y:S05]  /*0610*/  BRA.U !UP0, `(.L_x_0) ;  /* 0x0000000508807547 */ /* 0x000fea000b800000 */
[----:B------:R-:W-:Y:S02]  /*0620*/  UISETP.GE.U32.AND UP1, UPT, UR12, 0x8, UPT ;  /* 0x000000080c00788c */ /* 0x000fe4000bf26070 */
[----:B------:R-:W-:Y:S02]  /*0630*/  ULOP3.LUT UR9, UR8, 0x7, URZ, 0xc0, !UPT ;  /* 0x0000000708097892 */ /* 0x000fe4000f8ec0ff */
[----:B------:R-:W-:Y:S02]  /*0640*/  UISETP.GE.U32.AND.EX UP1, UPT, URZ, URZ, UPT, UP1 ;  /* 0x000000ffff00728c */ /* 0x000fe4000bf26110 */
[----:B------:R-:W-:-:S04]  /*0650*/  UISETP.NE.U32.AND UP0, UPT, UR9, URZ, UPT ;  /* 0x000000ff0900728c */ /* 0x000fc8000bf05070 */
[----:B------:R-:W-:-:S03]  /*0660*/  UISETP.NE.AND.EX UP0, UPT, URZ, URZ, UPT, UP0 ;  /* 0x000000ffff00728c */ /* 0x000fc6000bf05300 */
[----:B------:R-:W-:Y:S08]  /*0670*/  BRA.U !UP1, `(.L_x_3) ;  /* 0x00000001098c7547 */ /* 0x000ff0000b800000 */
[----:B------:R-:W0:Y:S01]  /*0680*/  LDCU.128 UR12, c[0x0][0x380] ;  /* 0x00007000ff0c77ac */ /* 0x000e220008000c00 */
[----:B------:R-:W-:-:S04]  /*0690*/  IADD3 R0, P0, PT, R4, UR5, RZ ;  /* 0x0000000504007c10 */ /* 0x000fc8000ff1e0ff */
[----:B------:R-:W-:Y:S01]  /*06a0*/  IADD3.X R3, PT, PT, R11, UR6, RZ, P0, !PT ;  /* 0x000000060b037c10 */ /* 0x000fe200087fe4ff */
[----:B0-----:R-:W-:Y:S01]  /*06b0*/  ULEA UR4, UP1, UR5, UR14, 0x2 ;  /* 0x0000000e05047291 */ /* 0x001fe2000f8210ff */
[----:B------:R-:W-:-:S03]  /*06c0*/  LEA R6, P1, R0, UR12, 0x2 ;  /* 0x0000000c00067c11 */ /* 0x000fc6000f8210ff */
[----:B------:R-:W-:Y:S01]  /*06d0*/  ULEA.HI.X UR7, UR5, UR15, UR6, 0x2, UP1 ;  /* 0x0000000f05077291 */ /* 0x000fe200088f1406 */
[----:B------:R-:W-:Y:S01]  /*06e0*/  LEA.HI.X R7, R0, UR13, R3, 0x2, P1 ;  /* 0x0000000d00077c11 */ /* 0x000fe200088f1403 */
[----:B------:R-:W-:-:S04]  /*06f0*/  IMAD.U32 R2, RZ, RZ, UR4 ;  /* 0x00000004ff027e24 */ /* 0x000fc8000f8e00ff */
[----:B------:R-:W-:Y:S01]  /*0700*/  MOV R3, UR7 ;  /* 0x0000000700037c02 */ /* 0x000fe20008000f00 */
        /* <DEDUP_REMOVED lines=16> */
[----:B------:R-:W-:-:S04]  /*0810*/  UIADD3 UR5, UP1, UPT, UR5, 0x8, URZ ;  /* 0x0000000805057890 */ /* 0x000fc8000ff3e0ff */
[----:B------:R-:W-:Y:S01]  /*0820*/  UIADD3.X UR6, UPT, UPT, URZ, UR6, URZ, UP1, !UPT ;  /* 0x00000006ff067290 */ /* 0x000fe20008ffe4ff */
[----:B--2---:R-:W-:-:S04]  /*0830*/  FFMA R14, R17, R14, R12 ;  /* 0x0000000e110e7223 */ /* 0x004fc8000000000c */
[----:B---3--:R-:W-:-:S04]  /*0840*/  FFMA R14, R19, R16, R14 ;  /* 0x00000010130e7223 */ /* 0x008fc8000000000e */
[----:B----4-:R-:W-:-:S04]  /*0850*/  FFMA R14, R21, R18, R14 ;  /* 0x00000012150e7223 */ /* 0x010fc8000000000e */
[----:B-----5:R-:W-:-:S04]  /*0860*/  FFMA R14, R23, R20, R14 ;  /* 0x00000014170e7223 */ /* 0x020fc8000000000e */
[----:B------:R-:W-:-:S04]  /*0870*/  FFMA R25, R25, R22, R14 ;  /* 0x0000001619197223 */ /* 0x000fc8000000000e */
[----:B------:R-:W-:-:S04]  /*0880*/  FFMA R15, R10, R15, R25 ;  /* 0x0000000f0a0f7223 */ /* 0x000fc80000000019 */
[----:B------:R-:W-:-:S04]  /*0890*/  FFMA R13, R0, R13, R15 ;  /* 0x0000000d000d7223 */ /* 0x000fc8000000000f */
[----:B------:R-:W-:-:S07]  /*08a0*/  FFMA R12, R8, R24, R13 ;  /* 0x00000018080c7223 */ /* 0x000fce000000000d */
.L_x_3:
[----:B------:R-:W-:Y:S05]  /*08b0*/  BRA.U !UP0, `(.L_x_0) ;  /* 0x0000000108d87547 */ /* 0x000fea000b800000 */
[----:B------:R-:W-:Y:S02]  /*08c0*/  UISETP.GE.U32.AND UP1, UPT, UR9, 0x4, UPT ;  /* 0x000000040900788c */ /* 0x000fe4000bf26070 */
[----:B------:R-:W-:Y:S02]  /*08d0*/  ULOP3.LUT UR8, UR8, 0x3, URZ, 0xc0, !UPT ;  /* 0x0000000308087892 */ /* 0x000fe4000f8ec0ff */
[----:B------:R-:W-:Y:S02]  /*08e0*/  UISETP.GE.U32.AND.EX UP1, UPT, URZ, URZ, UPT, UP1 ;  /* 0x000000ffff00728c */ /* 0x000fe4000bf26110 */
[----:B------:R-:W-:Y:S01]  /*08f0*/  UISETP.NE.U32.AND UP0, UPT, UR8, URZ, UPT ;  /* 0x000000ff0800728c */ /* 0x000fe2000bf05070 */
[----:B------:R-:W-:-:S03]  /*0900*/  UMOV UR4, URZ ;  /* 0x000000ff00047c82 */ /* 0x000fc60008000000 */
[----:B------:R-:W-:-:S03]  /*0910*/  UISETP.NE.AND.EX UP0, UPT, UR4, URZ, UPT, UP0 ;  /* 0x000000ff0400728c */ /* 0x000fc6000bf05300 */
[----:B------:R-:W-:Y:S08]  /*0920*/  BRA.U !UP1, `(.L_x_4) ;  /* 0x00000001095c7547 */ /* 0x000ff0000b800000 */
[----:B------:R-:W0:Y:S01]  /*0930*/  LDCU.128 UR12, c[0x0][0x380] ;  /* 0x00007000ff0c77ac */ /* 0x000e220008000c00 */
[----:B------:R-:W-:-:S04]  /*0940*/  IADD3 R0, P0, PT, R4, UR5, RZ ;  /* 0x0000000504007c10 */ /* 0x000fc8000ff1e0ff */
[----:B------:R-:W-:Y:S01]  /*0950*/  IADD3.X R3, PT, PT, R11, UR6, RZ, P0, !PT ;  /* 0x000000060b037c10 */ /* 0x000fe200087fe4ff */
[----:B0-----:R-:W-:Y:S01]  /*0960*/  ULEA UR7, UP1, UR5, UR14, 0x2 ;  /* 0x0000000e05077291 */ /* 0x001fe2000f8210ff */
[----:B------:R-:W-:-:S03]  /*0970*/  LEA R2, P1, R0, UR12, 0x2 ;  /* 0x0000000c00027c11 */ /* 0x000fc6000f8210ff */
[----:B------:R-:W-:Y:S01]  /*0980*/  ULEA.HI.X UR9, UR5, UR15, UR6, 0x2, UP1 ;  /* 0x0000000f05097291 */ /* 0x000fe200088f1406 */
[----:B------:R-:W-:Y:S02]  /*0990*/  LEA.HI.X R3, R0, UR13, R3, 0x2, P1 ;  /* 0x0000000d00037c11 */ /* 0x000fe400088f1403 */
[----:B------:R-:W-:-:S03]  /*09a0*/  MOV R6, UR7 ;  /* 0x0000000700067c02 */ /* 0x000fc60008000f00 */
        /* <DEDUP_REMOVED lines=8> */
[----:B------:R-:W5:Y:S01]  /*0a30*/  LDG.E R14, desc[UR10][R6.64+0xc] ;  /* 0x00000c0a060e7981 */ /* 0x000f62000c1e1900 */
[----:B------:R-:W-:-:S04]  /*0a40*/  UIADD3 UR5, UP1, UPT, UR5, 0x4, URZ ;  /* 0x0000000405057890 */ /* 0x000fc8000ff3e0ff */
[----:B------:R-:W-:Y:S01]  /*0a50*/  UIADD3.X UR6, UPT, UPT, URZ, UR6, URZ, UP1, !UPT ;  /* 0x00000006ff067290 */ /* 0x000fe20008ffe4ff */
[----:B--2---:R-:W-:-:S04]  /*0a60*/  FFMA R0, R13, R0, R12 ;  /* 0x000000000d007223 */ /* 0x004fc8000000000c */
[----:B---3--:R-:W-:-:S04]  /*0a70*/  FFMA R0, R15, R8, R0 ;  /* 0x000000080f007223 */ /* 0x008fc80000000000 */
[----:B----4-:R-:W-:-:S04]  /*0a80*/  FFMA R0, R17, R10, R0 ;  /* 0x0000000a11007223 */ /* 0x010fc80000000000 */
[----:B-----5:R-:W-:-:S07]  /*0a90*/  FFMA R12, R19, R14, R0 ;  /* 0x0000000e130c7223 */ /* 0x020fce0000000000 */
.L_x_4:
[----:B------:R-:W-:Y:S05]  /*0aa0*/  BRA.U !UP0, `(.L_x_0) ;  /* 0x00000001085c7547 */ /* 0x000fea000b800000 */
[----:B------:R-:W0:Y:S01]  /*0ab0*/  LDCU.128 UR12, c[0x0][0x380] ;  /* 0x00007000ff0c77ac */ /* 0x000e220008000c00 */
[----:B------:R-:W-:-:S04]  /*0ac0*/  IADD3 R4, P0, PT, R4, UR5, RZ ;  /* 0x0000000504047c10 */ /* 0x000fc8000ff1e0ff */
[----:B------:R-:W-:Y:S02]  /*0ad0*/  IADD3.X R7, PT, PT, R11, UR6, RZ, P0, !PT ;  /* 0x000000060b077c10 */ /* 0x000fe400087fe4ff */
[----:B0-----:R-:W-:Y:S01]  /*0ae0*/  LEA R0, P1, R4, UR12, 0x2 ;  /* 0x0000000c04007c11 */ /* 0x001fe2000f8210ff */
[----:B------:R-:W-:-:S03]  /*0af0*/  ULEA UR7, UP0, UR5, UR14, 0x2 ;  /* 0x0000000e05077291 */ /* 0x000fc6000f8010ff */
[----:B------:R-:W-:Y:S01]  /*0b00*/  LEA.HI.X R7, R4, UR13, R7, 0x2, P1 ;  /* 0x0000000d04077c11 */ /* 0x000fe200088f1407 */
[----:B------:R-:W-:-:S12]  /*0b10*/  ULEA.HI.X UR5, UR5, UR15, UR6, 0x2, UP0 ;  /* 0x0000000f05057291 */ /* 0x000fd800080f1406 */
.L_x_5:
[----:B------:R-:W-:Y:S01]  /*0b20*/  IMAD.U32 R4, RZ, RZ, UR7 ;  /* 0x00000007ff047e24 */ /* 0x000fe2000f8e00ff */
[----:B------:R-:W-:Y:S02]  /*0b30*/  MOV R3, R7 ;  /* 0x0000000700037202 */ /* 0x000fe40000000f00 */
[----:B------:R-:W-:Y:S02]  /*0b40*/  MOV R5, UR5 ;  /* 0x0000000500057c02 */ /* 0x000fe40008000f00 */
[----:B------:R-:W-:-:S03]  /*0b50*/  MOV R2, R0 ;  /* 0x0000000000027202 */ /* 0x000fc60000000f00 */
[----:B------:R-:W2:Y:S04]  /*0b60*/  LDG.E R4, desc[UR10][R4.64] ;  /* 0x0000000a04047981 */ /* 0x000ea8000c1e1900 */
[----:B------:R-:W2:Y:S01]  /*0b70*/  LDG.E R3, desc[UR10][R2.64] ;  /* 0x0000000a02037981 */ /* 0x000ea2000c1e1900 */
[----:B------:R-:W-:-:S04]  /*0b80*/  UIADD3 UR8, UP0, UPT, UR8, -0x1, URZ ;  /* 0xffffffff08087890 */ /* 0x000fc8000ff1e0ff */
[----:B------:R-:W-:Y:S02]  /*0b90*/  UIADD3.X UR4, UPT, UPT, UR4, -0x1, URZ, UP0, !UPT ;  /* 0xffffffff04047890 */ /* 0x000fe400087fe4ff */
[----:B------:R-:W-:-:S04]  /*0ba0*/  UISETP.NE.U32.AND UP0, UPT, UR8, URZ, UPT ;  /* 0x000000ff0800728c */ /* 0x000fc8000bf05070 */
[----:B------:R-:W-:Y:S01]  /*0bb0*/  UISETP.NE.AND.EX UP0, UPT, UR4, URZ, UPT, UP0 ;  /* 0x000000ff0400728c */ /* 0x000fe2000bf05300 */
[----:B------:R-:W-:Y:S01]  /*0bc0*/  IADD3 R0, P0, PT, R0, 0x4, RZ ;  /* 0x0000000400007810 */ /* 0x000fe20007f1e0ff */
[----:B------:R-:W-:-:S03]  /*0bd0*/  UIADD3 UR7, UP1, UPT, UR7, 0x4, URZ ;  /* 0x0000000407077890 */ /* 0x000fc6000ff3e0ff */
[----:B------:R-:W-:Y:S01]  /*0be0*/  IADD3.X R7, PT, PT, RZ, R7, RZ, P0, !PT ;  /* 0x00000007ff077210 */ /* 0x000fe200007fe4ff */
[----:B------:R-:W-:Y:S01]  /*0bf0*/  UIADD3.X UR5, UPT, UPT, URZ, UR5, URZ, UP1, !UPT ;  /* 0x00000005ff057290 */ /* 0x000fe20008ffe4ff */
[----:B--2---:R-:W-:Y:S02]  /*0c00*/  FFMA R12, R3, R4, R12 ;  /* 0x00000004030c7223 */ /* 0x004fe4000000000c */
[----:B------:R-:W-:Y:S09]  /*0c10*/  BRA.U UP0, `(.L_x_5) ;  /* 0xfffffffd00c07547 */ /* 0x000ff2000b83ffff */
.L_x_0:
[----:B------:R-:W0:Y:S02]  /*0c20*/  LDCU.64 UR4, c[0x0][0x390] ;  /* 0x00007200ff0477ac */ /* 0x000e240008000a00 */
[----:B0-----:R-:W-:-:S04]  /*0c30*/  LEA R2, P0, R9, UR4, 0x2 ;  /* 0x0000000409027c11 */ /* 0x001fc8000f8010ff */
[----:B------:R-:W-:-:S05]  /*0c40*/  LEA.HI.X R3, R9, UR5, RZ, 0x2, P0 ;  /* 0x0000000509037c11 */ /* 0x000fca00080f14ff */
[----:B------:R-:W-:Y:S01]  /*0c50*/  STG.E desc[UR10][R2.64], R12 ;  /* 0x0000000c02007986 */ /* 0x000fe2000c10190a */
[----:B------:R-:W-:Y:S05]  /*0c60*/  EXIT ;  /* 0x000000000000794d */ /* 0x000fea0003800000 */
.L_x_6:
[----:B------:R-:W-:-:S00]  /*0c70*/  BRA `(.L_x_6) ;  /* 0xfffffffc00fc7947 */ /* 0x000fc0000383ffff */
[----:B------:R-:W-:-:S00]  /*0c80*/  NOP ;  /* 0x0000000000007918 */ /* 0x000fc00000000000 */
[----:B------:R-:W-:-:S00]  /*0c90*/  NOP ;  /* 0x0000000000007918 */ /* 0x000fc00000000000 */
[----:B------:R-:W-:-:S00]  /*0ca0*/  NOP ;  /* 0x0000000000007918 */ /* 0x000fc00000000000 */
[----:B------:R-:W-:-:S00]  /*0cb0*/  NOP ;  /* 0x0000000000007918 */ /* 0x000fc00000000000 */
[----:B------:R-:W-:-:S00]  /*0cc0*/  NOP ;  /* 0x0000000000007918 */ /* 0x000fc00000000000 */
[----:B------:R-:W-:-:S00]  /*0cd0*/  NOP ;  /* 0x0000000000007918 */ /* 0x000fc00000000000 */
[----:B------:R-:W-:-:S00]  /*0ce0*/  NOP ;  /* 0x0000000000007918 */ /* 0x000fc00000000000 */
[----:B------:R-:W-:-:S00]  /*0cf0*/  NOP ;  /* 0x0000000000007918 */ /* 0x000fc00000000000 */
.L_x_7:


//--------------------- .nv.shared.reserved.0     --------------------------
	.section	.nv.shared.reserved.0,"aw",@nobits
	.weak		__nv_reservedSMEM_offset_0_alias
	.size		__nv_reservedSMEM_offset_0_alias, 0, 64
	.other		__nv_reservedSMEM_offset_0_alias,@"STO_CUDA_RESERVED_SHARED STV_DEFAULT"
__nv_reservedSMEM_offset_0_alias:
	.zero		0
	.zero		64


//--------------------- .nv.constant0._Z9matVecMulPfS_S_mm --------------------------
	.section	.nv.constant0._Z9matVecMulPfS_S_mm,"a",@progbits
	.sectionflags	@""
	.align	4
.nv.constant0._Z9matVecMulPfS_S_mm:
	.zero		936


//--------------------- SYMBOLS --------------------------

	.type		.nv.reservedSmem.offset0,@object
	.size		.nv.reservedSmem.offset0,0x4
